	.headerflags	@"EF_CUDA_TEXMODE_UNIFIED EF_CUDA_64BIT_ADDRESS EF_CUDA_ACCELERATORS EF_CUDA_SM90 EF_CUDA_VIRTUAL_SM(EF_CUDA_SM90)"
	.elftype	@"ET_EXEC"


//--------------------- .nv.info                  --------------------------
	.section	.nv.info,"",@"SHT_CUDA_INFO"
	.align	4


	//----- nvinfo : EIATTR_REGCOUNT
	.align		4
        /*0000*/ 	.byte	0x04, 0x2f
        /*0002*/ 	.short	(.L_1 - .L_0)
	.align		4
.L_0:
        /*0004*/ 	.word	index@(triton_poi_fused__to_copy_2)
        /*0008*/ 	.word	0x0000000a


	//----- nvinfo : EIATTR_MIN_STACK_SIZE
	.align		4
.L_1:
        /*000c*/ 	.byte	0x04, 0x12
        /*000e*/ 	.short	(.L_3 - .L_2)
	.align		4
.L_2:
        /*0010*/ 	.word	index@(triton_poi_fused__to_copy_2)
        /*0014*/ 	.word	0x00000000


	//----- nvinfo : EIATTR_FRAME_SIZE
	.align		4
.L_3:
        /*0018*/ 	.byte	0x04, 0x11
        /*001a*/ 	.short	(.L_5 - .L_4)
	.align		4
.L_4:
        /*001c*/ 	.word	index@(triton_poi_fused__to_copy_2)
        /*0020*/ 	.word	0x00000000


	//----- nvinfo : EIATTR_MIN_STACK_SIZE
	.align		4
.L_5:
        /*0024*/ 	.byte	0x04, 0x12
        /*0026*/ 	.short	(.L_7 - .L_6)
	.align		4
.L_6:
        /*0028*/ 	.word	index@(triton_poi_fused__to_copy_2)
        /*002c*/ 	.word	0x00000000
.L_7:


//--------------------- .nv.info.triton_poi_fused__to_copy_2 --------------------------
	.section	.nv.info.triton_poi_fused__to_copy_2,"",@"SHT_CUDA_INFO"
	.sectionflags	@""
	.align	4


	//----- nvinfo : EIATTR_CUDA_API_VERSION
	.align		4
        /*0000*/ 	.byte	0x04, 0x37
        /*0002*/ 	.short	(.L_9 - .L_8)
.L_8:
        /*0004*/ 	.word	0x0000007c


	//----- nvinfo : EIATTR_KPARAM_INFO
	.align		4
.L_9:
        /*0008*/ 	.byte	0x04, 0x17
        /*000a*/ 	.short	(.L_11 - .L_10)
.L_10:
        /*000c*/ 	.word	0x00000000
        /*0010*/ 	.short	0x0001
        /*0012*/ 	.short	0x0008
        /*0014*/ 	.byte	0x00, 0xf0, 0x11, 0x00


	//----- nvinfo : EIATTR_KPARAM_INFO
	.align		4
.L_11:
        /*0018*/ 	.byte	0x04, 0x17
        /*001a*/ 	.short	(.L_13 - .L_12)
.L_12:
        /*001c*/ 	.word	0x00000000
        /*0020*/ 	.short	0x0000
        /*0022*/ 	.short	0x0000
        /*0024*/ 	.byte	0x00, 0xf4, 0x21, 0x00


	//----- nvinfo : EIATTR_SPARSE_MMA_MASK
	.align		4
.L_13:
        /*0028*/ 	.byte	0x03, 0x50
        /*002a*/ 	.short	0x0000


	//----- nvinfo : EIATTR_MAXREG_COUNT
	.align		4
        /*002c*/ 	.byte	0x03, 0x1b
        /*002e*/ 	.short	0x00ff


	//----- nvinfo : EIATTR_EXIT_INSTR_OFFSETS
	.align		4
        /*0030*/ 	.byte	0x04, 0x1c
        /*0032*/ 	.short	(.L_15 - .L_14)


	//   ....[0]....
.L_14:
        /*0034*/ 	.word	0x00000100


	//   ....[1]....
        /*0038*/ 	.word	0x00000130


	//----- nvinfo : EIATTR_REQNTID
	.align		4
.L_15:
        /*003c*/ 	.byte	0x04, 0x10
        /*003e*/ 	.short	(.L_17 - .L_16)
.L_16:
        /*0040*/ 	.word	0x00000020
        /*0044*/ 	.word	0x00000001
        /*0048*/ 	.word	0x00000001


	//----- nvinfo : EIATTR_CBANK_PARAM_SIZE
	.align		4
.L_17:
        /*004c*/ 	.byte	0x03, 0x19
        /*004e*/ 	.short	0x000c


	//----- nvinfo : EIATTR_PARAM_CBANK
	.align		4
        /*0050*/ 	.byte	0x04, 0x0a
        /*0052*/ 	.short	(.L_19 - .L_18)
	.align		4
.L_18:
        /*0054*/ 	.word	index@(.nv.constant0.triton_poi_fused__to_copy_2)
        /*0058*/ 	.short	0x0210
        /*005a*/ 	.short	0x000c


	//----- nvinfo : EIATTR_SW_WAR
	.align		4
.L_19:
        /*005c*/ 	.byte	0x04, 0x36
        /*005e*/ 	.short	(.L_21 - .L_20)
.L_20:
        /*0060*/ 	.word	0x00000008
.L_21:


//--------------------- .nv.callgraph             --------------------------
	.section	.nv.callgraph,"",@"SHT_CUDA_CALLGRAPH"
	.align	4
	.sectionentsize	8
	.align		4
        /*0000*/ 	.word	0x00000000
	.align		4
        /*0004*/ 	.word	0xffffffff
	.align		4
        /*0008*/ 	.word	0x00000000
	.align		4
        /*000c*/ 	.word	0xfffffffe
	.align		4
        /*0010*/ 	.word	0x00000000
	.align		4
        /*0014*/ 	.word	0xfffffffd
	.align		4
        /*0018*/ 	.word	0x00000000
	.align		4
        /*001c*/ 	.word	0xfffffffc


//--------------------- .text.triton_poi_fused__to_copy_2 --------------------------
	.section	.text.triton_poi_fused__to_copy_2,"ax",@progbits
	.align	128
        .global         triton_poi_fused__to_copy_2
        .type           triton_poi_fused__to_copy_2,@function
        .size           triton_poi_fused__to_copy_2,(.L_x_1 - triton_poi_fused__to_copy_2)
        .other          triton_poi_fused__to_copy_2,@"STO_CUDA_ENTRY STV_DEFAULT"
triton_poi_fused__to_copy_2:
.text.triton_poi_fused__to_copy_2:
[----:B------:R-:W0:Y:S02]  /*0000*/  LDC R1, c[0x0][0x28] ;  /* 0x00000a00ff017b82 */ /* 0x000e240000000800 */
[----:B------:R-:W1:Y:S01]  /*0010*/  S2R R6, SR_TID.X ;  /* 0x0000000000067919 */ /* 0x000e620000002100 */
[----:B------:R-:W-:Y:S01]  /*0020*/  IMAD.MOV.U32 R7, RZ, RZ, 0x3dcccccd ;  /* 0x3dcccccdff077424 */ /* 0x000fe200078e00ff */
[----:B------:R-:W2:Y:S01]  /*0030*/  LDC.64 R2, c[0x0][0x210] ;  /* 0x00008400ff027b82 */ /* 0x000ea20000000a00 */
[----:B------:R-:W3:Y:S01]  /*0040*/  S2R R5, SR_CTAID.X ;  /* 0x0000000000057919 */ /* 0x000ee20000002500 */
[C---:B-1----:R-:W-:Y:S02]  /*0050*/  LOP3.LUT R0, R6.reuse, 0xf, RZ, 0xc0, !PT ;  /* 0x0000000f06007812 */ /* 0x042fe400078ec0ff */
[----:B------:R-:W-:-:S03]  /*0060*/  LOP3.LUT P0, RZ, R6, 0x10, RZ, 0xc0, !PT ;  /* 0x0000001006ff7812 */ /* 0x000fc6000780c0ff */
[----:B---3--:R-:W-:-:S04]  /*0070*/  IMAD R5, R5, 0x10, R0 ;  /* 0x0000001005057824 */ /* 0x008fc800078e0200 */
[C---:B--2---:R-:W-:Y:S01]  /*0080*/  IMAD.WIDE R2, R5.reuse, 0x8, R2 ;  /* 0x0000000805027825 */ /* 0x044fe200078e0202 */
[----:B------:R-:W-:Y:S02]  /*0090*/  I2FP.F32.S32 R0, R5 ;  /* 0x0000000500007245 */ /* 0x000fe40000201400 */
[----:B------:R-:W-:-:S03]  /*00a0*/  ISETP.LT.AND P0, PT, R5, 0xa, !P0 ;  /* 0x0000000a0500780c */ /* 0x000fc60004701270 */
[----:B------:R-:W-:-:S04]  /*00b0*/  FADD R0, R0, 0.5 ;  /* 0x3f00000000007421 */ /* 0x000fc80000000000 */
[----:B------:R-:W-:-:S05]  /*00c0*/  FFMA R0, R0, R7, -0.5 ;  /* 0xbf00000000007423 */ /* 0x000fca0000000007 */
[----:B------:R-:W-:-:S04]  /*00d0*/  FMNMX R0, RZ, R0, !PT ;  /* 0x00000000ff007209 */ /* 0x000fc80007800000 */
[----:B------:R-:W1:Y:S02]  /*00e0*/  F2I.TRUNC.NTZ R4, R0 ;  /* 0x0000000000047305 */ /* 0x000e64000020f100 */
[----:B-1----:R-:W-:Y:S01]  /*00f0*/  SHF.R.S32.HI R5, RZ, 0x1f, R4 ;  /* 0x0000001fff057819 */ /* 0x002fe20000011404 */
[----:B------:R-:W-:Y:S06]  /*0100*/  @!P0 EXIT ;  /* 0x000000000000894d */ /* 0x000fec0003800000 */
[----:B------:R-:W-:Y:S02]  /*0110*/  ULDC.64 UR4, c[0x0][0x208] ;  /* 0x0000820000047ab9 */ /* 0x000fe40000000a00 */
[----:B------:R-:W-:Y:S01]  /*0120*/  STG.E.64 desc[UR4][R2.64], R4 ;  /* 0x0000000402007986 */ /* 0x000fe2000c101b04 */
[----:B------:R-:W-:Y:S05]  /*0130*/  EXIT ;  /* 0x000000000000794d */ /* 0x000fea0003800000 */
.L_x_0:
[----:B------:R-:W-:-:S00]  /*0140*/  BRA `(.L_x_0) ;  /* 0xfffffffc00fc7947 */ /* 0x000fc0000383ffff */
[----:B------:R-:W-:-:S00]  /*0150*/  NOP ;  /* 0x0000000000007918 */ /* 0x000fc00000000000 */
        /* <DEDUP_REMOVED lines=10> */
.L_x_1:


//--------------------- .nv.constant0.triton_poi_fused__to_copy_2 --------------------------
	.section	.nv.constant0.triton_poi_fused__to_copy_2,"a",@progbits
	.sectionflags	@""
	.align	4
.nv.constant0.triton_poi_fused__to_copy_2:
	.zero		540
